//
// Generated by NVIDIA NVVM Compiler
//
// Compiler Build ID: CL-36424714
// Cuda compilation tools, release 13.0, V13.0.88
// Based on NVVM 20.0.0
//

.version 9.0
.target sm_100
.address_size 64

	// .globl	_Z13blelloch_scanPfS_i
.extern .shared .align 16 .b8 temp[];

.visible .entry _Z13blelloch_scanPfS_i(
	.param .u64 .ptr .align 1 _Z13blelloch_scanPfS_i_param_0,
	.param .u64 .ptr .align 1 _Z13blelloch_scanPfS_i_param_1,
	.param .u32 _Z13blelloch_scanPfS_i_param_2
)
{
	.reg .pred 	%p<12>;
	.reg .b32 	%r<29>;
	.reg .b32 	%f<9>;
	.reg .b64 	%rd<9>;

	ld.param.u64 	%rd1, [_Z13blelloch_scanPfS_i_param_0];
	ld.param.u64 	%rd2, [_Z13blelloch_scanPfS_i_param_1];
	ld.param.u32 	%r12, [_Z13blelloch_scanPfS_i_param_2];
	mov.u32 	%r1, %tid.x;
	mov.u32 	%r13, %ctaid.x;
	mov.u32 	%r28, %ntid.x;
	mul.lo.s32 	%r3, %r13, %r28;
	add.s32 	%r4, %r3, %r1;
	setp.ge.s32 	%p1, %r4, %r12;
	shl.b32 	%r14, %r1, 2;
	mov.u32 	%r15, temp;
	add.s32 	%r5, %r15, %r14;
	@%p1 bra 	$L__BB0_6;
	cvta.to.global.u64 	%rd3, %rd1;
	mul.wide.s32 	%rd4, %r4, 4;
	add.s64 	%rd5, %rd3, %rd4;
	ld.global.f32 	%f1, [%rd5];
	st.shared.f32 	[%r5], %f1;
	setp.lt.u32 	%p2, %r28, 2;
	@%p2 bra 	$L__BB0_6;
	mov.b32 	%r27, 1;
$L__BB0_3:
	sub.s32 	%r7, %r1, %r27;
	setp.lt.s32 	%p3, %r7, 0;
	@%p3 bra 	$L__BB0_5;
	shl.b32 	%r17, %r7, 2;
	add.s32 	%r19, %r15, %r17;
	ld.shared.f32 	%f2, [%r19];
	ld.shared.f32 	%f3, [%r5];
	add.f32 	%f4, %f2, %f3;
	st.shared.f32 	[%r5], %f4;
$L__BB0_5:
	bar.sync 	0;
	shl.b32 	%r27, %r27, 1;
	setp.lt.u32 	%p4, %r27, %r28;
	@%p4 bra 	$L__BB0_3;
$L__BB0_6:
	setp.ne.s32 	%p5, %r1, 0;
	add.s32 	%r20, %r12, -1;
	setp.ne.s32 	%p6, %r4, %r20;
	or.pred  	%p7, %p5, %p6;
	@%p7 bra 	$L__BB0_8;
	shl.b32 	%r21, %r3, 2;
	add.s32 	%r22, %r5, %r21;
	mov.b32 	%r23, 0;
	st.shared.u32 	[%r22], %r23;
$L__BB0_8:
	setp.lt.u32 	%p8, %r28, 2;
	@%p8 bra 	$L__BB0_12;
$L__BB0_9:
	shr.u32 	%r10, %r28, 1;
	bar.sync 	0;
	sub.s32 	%r11, %r1, %r10;
	setp.lt.s32 	%p9, %r11, 0;
	@%p9 bra 	$L__BB0_11;
	shl.b32 	%r24, %r11, 2;
	add.s32 	%r26, %r15, %r24;
	ld.shared.f32 	%f5, [%r26];
	ld.shared.f32 	%f6, [%r5];
	st.shared.f32 	[%r26], %f6;
	add.f32 	%f7, %f5, %f6;
	st.shared.f32 	[%r5], %f7;
$L__BB0_11:
	setp.gt.u32 	%p10, %r28, 3;
	mov.u32 	%r28, %r10;
	@%p10 bra 	$L__BB0_9;
$L__BB0_12:
	setp.ge.s32 	%p11, %r4, %r12;
	bar.sync 	0;
	@%p11 bra 	$L__BB0_14;
	ld.shared.f32 	%f8, [%r5];
	cvta.to.global.u64 	%rd6, %rd2;
	mul.wide.s32 	%rd7, %r4, 4;
	add.s64 	%rd8, %rd6, %rd7;
	st.global.f32 	[%rd8], %f8;
$L__BB0_14:
	ret;

}


// ===== COMPILED SASS (sm_100) =====

	.target	sm_100

	.elftype	@"ET_EXEC"


//--------------------- .note.nv.tkinfo           --------------------------
	.section	.note.nv.tkinfo,"",@"SHT_NOTE"
	.sectionflags	@"SHF_NOTE_NV_TKINFO"
	.tkinfo
        /*0018*/ 	.word	0x00000002
        /*0030*/ 	.string	""
        /*0030*/ 	.string	"ptxas"
        /*0030*/ 	.string	"Cuda compilation tools, release 13.0, V13.0.88"
        /*0030*/ 	.string	"Build cuda_13.0.r13.0/compiler.36424714_0"
        /*0030*/ 	.string	"-arch sm_100 -m 64 "



//--------------------- .note.nv.cuinfo           --------------------------
	.section	.note.nv.cuinfo,"",@"SHT_NOTE"
	.sectionflags	@"SHF_NOTE_NV_CUINFO"
        /*0018*/ 	.short	0x0002
        /*001a*/ 	.short	0x0064
        /*001c*/ 	.short	0x0082
	.zero		2


//--------------------- .nv.info                  --------------------------
	.section	.nv.info,"",@"SHT_CUDA_INFO"
	.align	4


	//----- nvinfo : EIATTR_REGCOUNT
	.align		4
        /*0000*/ 	.byte	0x04, 0x2f
        /*0002*/ 	.short	(.L_1 - .L_0)
	.align		4
.L_0:
        /*0004*/ 	.word	index@(_Z13blelloch_scanPfS_i)
        /*0008*/ 	.word	0x0000000c


	//----- nvinfo : EIATTR_FRAME_SIZE
	.align		4
.L_1:
        /*000c*/ 	.byte	0x04, 0x11
        /*000e*/ 	.short	(.L_3 - .L_2)
	.align		4
.L_2:
        /*0010*/ 	.word	index@(_Z13blelloch_scanPfS_i)
        /*0014*/ 	.word	0x00000000


	//----- nvinfo : EIATTR_MIN_STACK_SIZE
	.align		4
.L_3:
        /*0018*/ 	.byte	0x04, 0x12
        /*001a*/ 	.short	(.L_5 - .L_4)
	.align		4
.L_4:
        /*001c*/ 	.word	index@(_Z13blelloch_scanPfS_i)
        /*0020*/ 	.word	0x00000000
.L_5:


//--------------------- .nv.compat                --------------------------
	.section	.nv.compat,"",@"SHT_CUDA_COMPAT_INFO"
	.align	4
        /*0000*/ 	.byte	0x02, 0x09, 0x00, 0x00, 0x02, 0x02, 0x01, 0x00, 0x02, 0x05, 0x05, 0x00, 0x03, 0x07, 0x01, 0x01
        /*0010*/ 	.byte	0x02, 0x03, 0x00, 0x00, 0x02, 0x06, 0x01, 0x00, 0x04, 0x0b, 0x08, 0x00, 0x09, 0x00, 0x00, 0x00
        /*0020*/ 	.byte	0x00, 0x00, 0x00, 0x00


//--------------------- .nv.info._Z13blelloch_scanPfS_i --------------------------
	.section	.nv.info._Z13blelloch_scanPfS_i,"",@"SHT_CUDA_INFO"
	.sectionflags	@""
	.align	4


	//----- nvinfo : EIATTR_CUDA_API_VERSION
	.align		4
        /*0000*/ 	.byte	0x04, 0x37
        /*0002*/ 	.short	(.L_7 - .L_6)
.L_6:
        /*0004*/ 	.word	0x00000082


	//----- nvinfo : EIATTR_KPARAM_INFO
	.align		4
.L_7:
        /*0008*/ 	.byte	0x04, 0x17
        /*000a*/ 	.short	(.L_9 - .L_8)
.L_8:
        /*000c*/ 	.word	0x00000000
        /*0010*/ 	.short	0x0002
        /*0012*/ 	.short	0x0010
        /*0014*/ 	.byte	0x00, 0xf0, 0x11, 0x00


	//----- nvinfo : EIATTR_KPARAM_INFO
	.align		4
.L_9:
        /*0018*/ 	.byte	0x04, 0x17
        /*001a*/ 	.short	(.L_11 - .L_10)
.L_10:
        /*001c*/ 	.word	0x00000000
        /*0020*/ 	.short	0x0001
        /*0022*/ 	.short	0x0008
        /*0024*/ 	.byte	0x00, 0xf5, 0x21, 0x00


	//----- nvinfo : EIATTR_KPARAM_INFO
	.align		4
.L_11:
        /*0028*/ 	.byte	0x04, 0x17
        /*002a*/ 	.short	(.L_13 - .L_12)
.L_12:
        /*002c*/ 	.word	0x00000000
        /*0030*/ 	.short	0x0000
        /*0032*/ 	.short	0x0000
        /*0034*/ 	.byte	0x00, 0xf5, 0x21, 0x00


	//----- nvinfo : EIATTR_SPARSE_MMA_MASK
	.align		4
.L_13:
        /*0038*/ 	.byte	0x03, 0x50
        /*003a*/ 	.short	0x0000


	//----- nvinfo : EIATTR_MAXREG_COUNT
	.align		4
        /*003c*/ 	.byte	0x03, 0x1b
        /*003e*/ 	.short	0x00ff


	//----- nvinfo : EIATTR_NUM_BARRIERS
	.align		4
        /*0040*/ 	.byte	0x02, 0x4c
        /*0042*/ 	.byte	0x01
	.zero		1


	//----- nvinfo : EIATTR_MERCURY_ISA_VERSION
	.align		4
        /*0044*/ 	.byte	0x03, 0x5f
        /*0046*/ 	.short	0x0101


	//----- nvinfo : EIATTR_VRC_CTA_INIT_COUNT
	.align		4
        /*0048*/ 	.byte	0x02, 0x4a
	.zero		1
	.zero		1


	//----- nvinfo : EIATTR_EXIT_INSTR_OFFSETS
	.align		4
        /*004c*/ 	.byte	0x04, 0x1c
        /*004e*/ 	.short	(.L_15 - .L_14)


	//   ....[0]....
.L_14:
        /*0050*/ 	.word	0x000003d0


	//   ....[1]....
        /*0054*/ 	.word	0x00000420


	//----- nvinfo : EIATTR_CRS_STACK_SIZE
	.align		4
.L_15:
        /*0058*/ 	.byte	0x04, 0x1e
        /*005a*/ 	.short	(.L_17 - .L_16)
.L_16:
        /*005c*/ 	.word	0x00000000


	//----- nvinfo : EIATTR_CBANK_PARAM_SIZE
	.align		4
.L_17:
        /*0060*/ 	.byte	0x03, 0x19
        /*0062*/ 	.short	0x0014


	//----- nvinfo : EIATTR_PARAM_CBANK
	.align		4
        /*0064*/ 	.byte	0x04, 0x0a
        /*0066*/ 	.short	(.L_19 - .L_18)
	.align		4
.L_18:
        /*0068*/ 	.word	index@(.nv.constant0._Z13blelloch_scanPfS_i)
        /*006c*/ 	.short	0x0380
        /*006e*/ 	.short	0x0014


	//----- nvinfo : EIATTR_SW_WAR
	.align		4
.L_19:
        /*0070*/ 	.byte	0x04, 0x36
        /*0072*/ 	.short	(.L_21 - .L_20)
.L_20:
        /*0074*/ 	.word	0x00000008
.L_21:


//--------------------- .nv.callgraph             --------------------------
	.section	.nv.callgraph,"",@"SHT_CUDA_CALLGRAPH"
	.align	4
	.sectionentsize	8
	.align		4
        /*0000*/ 	.word	0x00000000
	.align		4
        /*0004*/ 	.word	0xffffffff
	.align		4
        /*0008*/ 	.word	0x00000000
	.align		4
        /*000c*/ 	.word	0xfffffffe
	.align		4
        /*0010*/ 	.word	0x00000000
	.align		4
        /*0014*/ 	.word	0xfffffffd
	.align		4
        /*0018*/ 	.word	0x00000000
	.align		4
        /*001c*/ 	.word	0xfffffffc


//--------------------- .text._Z13blelloch_scanPfS_i --------------------------
	.section	.text._Z13blelloch_scanPfS_i,"ax",@progbits
	.align	128
        .global         _Z13blelloch_scanPfS_i
        .type           _Z13blelloch_scanPfS_i,@function
        .size           _Z13blelloch_scanPfS_i,(.L_x_6 - _Z13blelloch_scanPfS_i)
        .other          _Z13blelloch_scanPfS_i,@"STO_CUDA_ENTRY STV_DEFAULT"
_Z13blelloch_scanPfS_i:
.text._Z13blelloch_scanPfS_i:
[----:B------:R-:W-:Y:S01]  /*0000*/  LDC R1, c[0x0][0x37c] ;  /* 0x0000df00ff017b82 */ /* 0x000fe20000000800 */
[----:B------:R-:W0:Y:S07]  /*0010*/  S2R R8, SR_TID.X ;  /* 0x0000000000087919 */ /* 0x000e2e0000002100 */
[----:B------:R-:W1:Y:S01]  /*0020*/  S2UR UR4, SR_CTAID.X ;  /* 0x00000000000479c3 */ /* 0x000e620000002500 */
[----:B------:R-:W2:Y:S01]  /*0030*/  LDCU UR8, c[0x0][0x390] ;  /* 0x00007200ff0877ac */ /* 0x000ea20008000800 */
[----:B------:R-:W-:Y:S01]  /*0040*/  BSSY.RECONVERGENT B0, `(.L_x_0) ;  /* 0x000001e000007945 */ /* 0x000fe20003800200 */
[----:B------:R-:W3:Y:S05]  /*0050*/  LDCU.64 UR6, c[0x0][0x358] ;  /* 0x00006b00ff0677ac */ /* 0x000eea0008000a00 */
[----:B------:R-:W1:Y:S08]  /*0060*/  LDC R4, c[0x0][0x360] ;  /* 0x0000d800ff047b82 */ /* 0x000e700000000800 */
[----:B------:R-:W4:Y:S01]  /*0070*/  S2UR UR5, SR_CgaCtaId ;  /* 0x00000000000579c3 */ /* 0x000f220000008800 */
[----:B-1----:R-:W-:Y:S01]  /*0080*/  IMAD R0, R4, UR4, RZ ;  /* 0x0000000404007c24 */ /* 0x002fe2000f8e02ff */
[----:B------:R-:W-:-:S03]  /*0090*/  UMOV UR4, 0x400 ;  /* 0x0000040000047882 */ /* 0x000fc60000000000 */
[----:B0-----:R-:W-:Y:S01]  /*00a0*/  IMAD.IADD R5, R0, 0x1, R8 ;  /* 0x0000000100057824 */ /* 0x001fe200078e0208 */
[----:B----4-:R-:W-:-:S04]  /*00b0*/  ULEA UR4, UR5, UR4, 0x18 ;  /* 0x0000000405047291 */ /* 0x010fc8000f8ec0ff */
[----:B--2---:R-:W-:Y:S02]  /*00c0*/  ISETP.GE.AND P0, PT, R5, UR8, PT ;  /* 0x0000000805007c0c */ /* 0x004fe4000bf06270 */
[----:B------:R-:W-:-:S11]  /*00d0*/  LEA R7, R8, UR4, 0x2 ;  /* 0x0000000408077c11 */ /* 0x000fd6000f8e10ff */
[----:B---3--:R-:W-:Y:S05]  /*00e0*/  @P0 BRA `(.L_x_1) ;  /* 0x00000000004c0947 */ /* 0x008fea0003800000 */
[----:B------:R-:W0:Y:S02]  /*00f0*/  LDC.64 R2, c[0x0][0x380] ;  /* 0x0000e000ff027b82 */ /* 0x000e240000000a00 */
[----:B0-----:R-:W-:-:S06]  /*0100*/  IMAD.WIDE R2, R5, 0x4, R2 ;  /* 0x0000000405027825 */ /* 0x001fcc00078e0202 */
[----:B------:R-:W2:Y:S01]  /*0110*/  LDG.E R2, desc[UR6][R2.64] ;  /* 0x0000000602027981 */ /* 0x000ea2000c1e1900 */
[----:B------:R-:W-:-:S03]  /*0120*/  ISETP.GE.U32.AND P0, PT, R4, 0x2, PT ;  /* 0x000000020400780c */ /* 0x000fc60003f06070 */
[----:B--2---:R0:W-:Y:S10]  /*0130*/  STS [R7], R2 ;  /* 0x0000000207007388 */ /* 0x0041f40000000800 */
[----:B------:R-:W-:Y:S05]  /*0140*/  @!P0 BRA `(.L_x_1) ;  /* 0x0000000000348947 */ /* 0x000fea0003800000 */
[----:B------:R-:W-:-:S07]  /*0150*/  IMAD.MOV.U32 R3, RZ, RZ, 0x1 ;  /* 0x00000001ff037424 */ /* 0x000fce00078e00ff */
.L_x_2:
[----:B0-----:R-:W-:Y:S01]  /*0160*/  IMAD.IADD R2, R8, 0x1, -R3 ;  /* 0x0000000108027824 */ /* 0x001fe200078e0a03 */
[----:B------:R-:W-:Y:S05]  /*0170*/  WARPSYNC.ALL ;  /* 0x0000000000007948 */ /* 0x000fea0003800000 */
[----:B------:R-:W-:Y:S01]  /*0180*/  ISETP.GE.AND P0, PT, R2, RZ, PT ;  /* 0x000000ff0200720c */ /* 0x000fe20003f06270 */
[----:B------:R-:W-:-:S12]  /*0190*/  IMAD.SHL.U32 R3, R3, 0x2, RZ ;  /* 0x0000000203037824 */ /* 0x000fd800078e00ff */
[----:B------:R-:W-:Y:S01]  /*01a0*/  @P0 LEA R2, R2, UR4, 0x2 ;  /* 0x0000000402020c11 */ /* 0x000fe2000f8e10ff */
[----:B------:R-:W-:Y:S05]  /*01b0*/  @P0 LDS R9, [R7] ;  /* 0x0000000007090984 */ /* 0x000fea0000000800 */
[----:B------:R-:W0:Y:S02]  /*01c0*/  @P0 LDS R2, [R2] ;  /* 0x0000000002020984 */ /* 0x000e240000000800 */
[----:B0-----:R-:W-:-:S05]  /*01d0*/  @P0 FADD R6, R2, R9 ;  /* 0x0000000902060221 */ /* 0x001fca0000000000 */
[----:B------:R1:W-:Y:S01]  /*01e0*/  @P0 STS [R7], R6 ;  /* 0x0000000607000388 */ /* 0x0003e20000000800 */
[----:B------:R-:W-:Y:S01]  /*01f0*/  BAR.SYNC.DEFER_BLOCKING 0x0 ;  /* 0x0000000000007b1d */ /* 0x000fe20000010000 */
[----:B------:R-:W-:-:S13]  /*0200*/  ISETP.GE.U32.AND P0, PT, R3, R4, PT ;  /* 0x000000040300720c */ /* 0x000fda0003f06070 */
[----:B-1----:R-:W-:Y:S05]  /*0210*/  @!P0 BRA `(.L_x_2) ;  /* 0xfffffffc00d08947 */ /* 0x002fea000383ffff */
.L_x_1:
[----:B------:R-:W-:Y:S05]  /*0220*/  BSYNC.RECONVERGENT B0 ;  /* 0x0000000000007941 */ /* 0x000fea0003800200 */
.L_x_0:
[----:B------:R-:W1:Y:S01]  /*0230*/  LDCU UR5, c[0x0][0x390] ;  /* 0x00007200ff0577ac */ /* 0x000e620008000800 */
[----:B------:R-:W-:Y:S01]  /*0240*/  ISETP.GE.U32.AND P1, PT, R4, 0x2, PT ;  /* 0x000000020400780c */ /* 0x000fe20003f26070 */
[----:B-1----:R-:W-:-:S06]  /*0250*/  UIADD3 UR5, UPT, UPT, UR5, -0x1, URZ ;  /* 0xffffffff05057890 */ /* 0x002fcc000fffe0ff */
[----:B------:R-:W-:-:S04]  /*0260*/  ISETP.NE.AND P0, PT, R5, UR5, PT ;  /* 0x0000000505007c0c */ /* 0x000fc8000bf05270 */
[----:B------:R-:W-:-:S13]  /*0270*/  ISETP.NE.OR P0, PT, R8, RZ, P0 ;  /* 0x000000ff0800720c */ /* 0x000fda0000705670 */
[----:B------:R-:W-:-:S05]  /*0280*/  @!P0 IMAD R0, R0, 0x4, R7 ;  /* 0x0000000400008824 */ /* 0x000fca00078e0207 */
[----:B------:R1:W-:Y:S01]  /*0290*/  @!P0 STS [R0], RZ ;  /* 0x000000ff00008388 */ /* 0x0003e20000000800 */
[----:B------:R-:W-:Y:S05]  /*02a0*/  @!P1 BRA `(.L_x_3) ;  /* 0x0000000000389947 */ /* 0x000fea0003800000 */
.L_x_4:
[----:B------:R-:W-:Y:S05]  /*02b0*/  WARPSYNC.ALL ;  /* 0x0000000000007948 */ /* 0x000fea0003800000 */
[----:B------:R-:W-:Y:S01]  /*02c0*/  SHF.R.U32.HI R9, RZ, 0x1, R4 ;  /* 0x00000001ff097819 */ /* 0x000fe20000011604 */
[----:B------:R-:W-:Y:S04]  /*02d0*/  BAR.SYNC.DEFER_BLOCKING 0x0 ;  /* 0x0000000000007b1d */ /* 0x000fe80000010000 */
[----:B-1----:R-:W-:-:S05]  /*02e0*/  IMAD.IADD R0, R8, 0x1, -R9 ;  /* 0x0000000108007824 */ /* 0x002fca00078e0a09 */
[----:B------:R-:W-:-:S13]  /*02f0*/  ISETP.GE.AND P0, PT, R0, RZ, PT ;  /* 0x000000ff0000720c */ /* 0x000fda0003f06270 */
[----:B------:R-:W-:Y:S01]  /*0300*/  @P0 LEA R0, R0, UR4, 0x2 ;  /* 0x0000000400000c11 */ /* 0x000fe2000f8e10ff */
[----:B------:R-:W1:Y:S04]  /*0310*/  @P0 LDS R3, [R7] ;  /* 0x0000000007030984 */ /* 0x000e680000000800 */
[----:B0-----:R-:W0:Y:S04]  /*0320*/  @P0 LDS R2, [R0] ;  /* 0x0000000000020984 */ /* 0x001e280000000800 */
[----:B-1----:R2:W-:Y:S01]  /*0330*/  @P0 STS [R0], R3 ;  /* 0x0000000300000388 */ /* 0x0025e20000000800 */
[----:B0-----:R-:W-:-:S05]  /*0340*/  @P0 FADD R2, R2, R3 ;  /* 0x0000000302020221 */ /* 0x001fca0000000000 */
[----:B------:R2:W-:Y:S01]  /*0350*/  @P0 STS [R7], R2 ;  /* 0x0000000207000388 */ /* 0x0005e20000000800 */
[----:B------:R-:W-:Y:S01]  /*0360*/  ISETP.GT.U32.AND P0, PT, R4, 0x3, PT ;  /* 0x000000030400780c */ /* 0x000fe20003f04070 */
[----:B------:R-:W-:-:S12]  /*0370*/  IMAD.MOV.U32 R4, RZ, RZ, R9 ;  /* 0x000000ffff047224 */ /* 0x000fd800078e0009 */
[----:B--2---:R-:W-:Y:S05]  /*0380*/  @P0 BRA `(.L_x_4) ;  /* 0xfffffffc00c80947 */ /* 0x004fea000383ffff */
.L_x_3:
[----:B------:R-:W2:Y:S02]  /*0390*/  LDCU UR5, c[0x0][0x390] ;  /* 0x00007200ff0577ac */ /* 0x000ea40008000800 */
[----:B--2---:R-:W-:Y:S01]  /*03a0*/  ISETP.GE.AND P0, PT, R5, UR5, PT ;  /* 0x0000000505007c0c */ /* 0x004fe2000bf06270 */
[----:B------:R-:W-:Y:S05]  /*03b0*/  WARPSYNC.ALL ;  /* 0x0000000000007948 */ /* 0x000fea0003800000 */
[----:B------:R-:W-:Y:S07]  /*03c0*/  BAR.SYNC.DEFER_BLOCKING 0x0 ;  /* 0x0000000000007b1d */ /* 0x000fee0000010000 */
[----:B------:R-:W-:Y:S05]  /*03d0*/  @P0 EXIT ;  /* 0x000000000000094d */ /* 0x000fea0003800000 */
[----:B0-----:R-:W0:Y:S01]  /*03e0*/  LDS R7, [R7] ;  /* 0x0000000007077984 */ /* 0x001e220000000800 */
[----:B------:R-:W2:Y:S02]  /*03f0*/  LDC.64 R2, c[0x0][0x388] ;  /* 0x0000e200ff027b82 */ /* 0x000ea40000000a00 */
[----:B--2---:R-:W-:-:S05]  /*0400*/  IMAD.WIDE R2, R5, 0x4, R2 ;  /* 0x0000000405027825 */ /* 0x004fca00078e0202 */
[----:B0-----:R-:W-:Y:S01]  /*0410*/  STG.E desc[UR6][R2.64], R7 ;  /* 0x0000000702007986 */ /* 0x001fe2000c101906 */
[----:B------:R-:W-:Y:S05]  /*0420*/  EXIT ;  /* 0x000000000000794d */ /* 0x000fea0003800000 */
.L_x_5:
[----:B------:R-:W-:-:S00]  /*0430*/  BRA `(.L_x_5) ;  /* 0xfffffffc00fc7947 */ /* 0x000fc0000383ffff */
[----:B------:R-:W-:-:S00]  /*0440*/  NOP ;  /* 0x0000000000007918 */ /* 0x000fc00000000000 */
        /* <DEDUP_REMOVED lines=11> */
.L_x_6:


//--------------------- .nv.shared._Z13blelloch_scanPfS_i --------------------------
	.section	.nv.shared._Z13blelloch_scanPfS_i,"aw",@nobits
	.sectionflags	@""
	.align	16
	.zero		1024


//--------------------- .nv.shared.reserved.0     --------------------------
	.section	.nv.shared.reserved.0,"aw",@nobits
	.weak		__nv_reservedSMEM_offset_0_alias
	.size		__nv_reservedSMEM_offset_0_alias, 0, 64
	.other		__nv_reservedSMEM_offset_0_alias,@"STO_CUDA_RESERVED_SHARED STV_DEFAULT"
__nv_reservedSMEM_offset_0_alias:
	.zero		0
	.zero		64


//--------------------- .nv.constant0._Z13blelloch_scanPfS_i --------------------------
	.section	.nv.constant0._Z13blelloch_scanPfS_i,"a",@progbits
	.sectionflags	@""
	.align	4
.nv.constant0._Z13blelloch_scanPfS_i:
	.zero		916


//--------------------- SYMBOLS --------------------------

	.type		.nv.reservedSmem.offset0,@object
	.size		.nv.reservedSmem.offset0,0x4
	.type		.nv.reservedSmem.cap,@object
	.size		.nv.reservedSmem.cap,0x4
